//
// Generated by NVIDIA NVVM Compiler
//
// Compiler Build ID: CL-36424714
// Cuda compilation tools, release 13.0, V13.0.88
// Based on NVVM 20.0.0
//

.version 9.0
.target sm_100
.address_size 64

	// .globl	_Z10reluKernelPfS_ii

.visible .entry _Z10reluKernelPfS_ii(
	.param .u64 .ptr .align 1 _Z10reluKernelPfS_ii_param_0,
	.param .u64 .ptr .align 1 _Z10reluKernelPfS_ii_param_1,
	.param .u32 _Z10reluKernelPfS_ii_param_2,
	.param .u32 _Z10reluKernelPfS_ii_param_3
)
{
	.reg .pred 	%p<4>;
	.reg .b32 	%r<14>;
	.reg .b32 	%f<3>;
	.reg .b64 	%rd<8>;

	ld.param.u64 	%rd1, [_Z10reluKernelPfS_ii_param_0];
	ld.param.u64 	%rd2, [_Z10reluKernelPfS_ii_param_1];
	ld.param.u32 	%r4, [_Z10reluKernelPfS_ii_param_2];
	ld.param.u32 	%r3, [_Z10reluKernelPfS_ii_param_3];
	mov.u32 	%r6, %ctaid.x;
	mov.u32 	%r7, %ntid.x;
	mov.u32 	%r8, %tid.x;
	mad.lo.s32 	%r1, %r6, %r7, %r8;
	mov.u32 	%r9, %ctaid.y;
	mov.u32 	%r10, %ntid.y;
	mov.u32 	%r11, %tid.y;
	mad.lo.s32 	%r12, %r9, %r10, %r11;
	setp.ge.s32 	%p1, %r1, %r3;
	setp.ge.s32 	%p2, %r12, %r4;
	or.pred  	%p3, %p1, %p2;
	@%p3 bra 	$L__BB0_2;
	cvta.to.global.u64 	%rd3, %rd1;
	cvta.to.global.u64 	%rd4, %rd2;
	mad.lo.s32 	%r13, %r3, %r12, %r1;
	mul.wide.s32 	%rd5, %r13, 4;
	add.s64 	%rd6, %rd3, %rd5;
	ld.global.f32 	%f1, [%rd6];
	max.f32 	%f2, %f1, 0f00000000;
	add.s64 	%rd7, %rd4, %rd5;
	st.global.f32 	[%rd7], %f2;
$L__BB0_2:
	ret;

}


// ===== COMPILED SASS (sm_100) =====

	.target	sm_100

	.elftype	@"ET_EXEC"


//--------------------- .note.nv.tkinfo           --------------------------
	.section	.note.nv.tkinfo,"",@"SHT_NOTE"
	.sectionflags	@"SHF_NOTE_NV_TKINFO"
	.tkinfo
        /*0018*/ 	.word	0x00000002
        /*0030*/ 	.string	""
        /*0030*/ 	.string	"ptxas"
        /*0030*/ 	.string	"Cuda compilation tools, release 13.0, V13.0.88"
        /*0030*/ 	.string	"Build cuda_13.0.r13.0/compiler.36424714_0"
        /*0030*/ 	.string	"-arch sm_100 -m 64 "



//--------------------- .note.nv.cuinfo           --------------------------
	.section	.note.nv.cuinfo,"",@"SHT_NOTE"
	.sectionflags	@"SHF_NOTE_NV_CUINFO"
        /*0018*/ 	.short	0x0002
        /*001a*/ 	.short	0x0064
        /*001c*/ 	.short	0x0082
	.zero		2


//--------------------- .nv.info                  --------------------------
	.section	.nv.info,"",@"SHT_CUDA_INFO"
	.align	4


	//----- nvinfo : EIATTR_REGCOUNT
	.align		4
        /*0000*/ 	.byte	0x04, 0x2f
        /*0002*/ 	.short	(.L_1 - .L_0)
	.align		4
.L_0:
        /*0004*/ 	.word	index@(_Z10reluKernelPfS_ii)
        /*0008*/ 	.word	0x0000000a


	//----- nvinfo : EIATTR_FRAME_SIZE
	.align		4
.L_1:
        /*000c*/ 	.byte	0x04, 0x11
        /*000e*/ 	.short	(.L_3 - .L_2)
	.align		4
.L_2:
        /*0010*/ 	.word	index@(_Z10reluKernelPfS_ii)
        /*0014*/ 	.word	0x00000000


	//----- nvinfo : EIATTR_MIN_STACK_SIZE
	.align		4
.L_3:
        /*0018*/ 	.byte	0x04, 0x12
        /*001a*/ 	.short	(.L_5 - .L_4)
	.align		4
.L_4:
        /*001c*/ 	.word	index@(_Z10reluKernelPfS_ii)
        /*0020*/ 	.word	0x00000000
.L_5:


//--------------------- .nv.compat                --------------------------
	.section	.nv.compat,"",@"SHT_CUDA_COMPAT_INFO"
	.align	4
        /*0000*/ 	.byte	0x02, 0x09, 0x00, 0x00, 0x02, 0x02, 0x01, 0x00, 0x02, 0x05, 0x05, 0x00, 0x03, 0x07, 0x01, 0x01
        /*0010*/ 	.byte	0x02, 0x03, 0x00, 0x00, 0x02, 0x06, 0x01, 0x00, 0x04, 0x0b, 0x08, 0x00, 0x09, 0x00, 0x00, 0x00
        /*0020*/ 	.byte	0x00, 0x00, 0x00, 0x00


//--------------------- .nv.info._Z10reluKernelPfS_ii --------------------------
	.section	.nv.info._Z10reluKernelPfS_ii,"",@"SHT_CUDA_INFO"
	.sectionflags	@""
	.align	4


	//----- nvinfo : EIATTR_CUDA_API_VERSION
	.align		4
        /*0000*/ 	.byte	0x04, 0x37
        /*0002*/ 	.short	(.L_7 - .L_6)
.L_6:
        /*0004*/ 	.word	0x00000082


	//----- nvinfo : EIATTR_KPARAM_INFO
	.align		4
.L_7:
        /*0008*/ 	.byte	0x04, 0x17
        /*000a*/ 	.short	(.L_9 - .L_8)
.L_8:
        /*000c*/ 	.word	0x00000000
        /*0010*/ 	.short	0x0003
        /*0012*/ 	.short	0x0014
        /*0014*/ 	.byte	0x00, 0xf0, 0x11, 0x00


	//----- nvinfo : EIATTR_KPARAM_INFO
	.align		4
.L_9:
        /*0018*/ 	.byte	0x04, 0x17
        /*001a*/ 	.short	(.L_11 - .L_10)
.L_10:
        /*001c*/ 	.word	0x00000000
        /*0020*/ 	.short	0x0002
        /*0022*/ 	.short	0x0010
        /*0024*/ 	.byte	0x00, 0xf0, 0x11, 0x00


	//----- nvinfo : EIATTR_KPARAM_INFO
	.align		4
.L_11:
        /*0028*/ 	.byte	0x04, 0x17
        /*002a*/ 	.short	(.L_13 - .L_12)
.L_12:
        /*002c*/ 	.word	0x00000000
        /*0030*/ 	.short	0x0001
        /*0032*/ 	.short	0x0008
        /*0034*/ 	.byte	0x00, 0xf5, 0x21, 0x00


	//----- nvinfo : EIATTR_KPARAM_INFO
	.align		4
.L_13:
        /*0038*/ 	.byte	0x04, 0x17
        /*003a*/ 	.short	(.L_15 - .L_14)
.L_14:
        /*003c*/ 	.word	0x00000000
        /*0040*/ 	.short	0x0000
        /*0042*/ 	.short	0x0000
        /*0044*/ 	.byte	0x00, 0xf5, 0x21, 0x00


	//----- nvinfo : EIATTR_SPARSE_MMA_MASK
	.align		4
.L_15:
        /*0048*/ 	.byte	0x03, 0x50
        /*004a*/ 	.short	0x0000


	//----- nvinfo : EIATTR_MAXREG_COUNT
	.align		4
        /*004c*/ 	.byte	0x03, 0x1b
        /*004e*/ 	.short	0x00ff


	//----- nvinfo : EIATTR_MERCURY_ISA_VERSION
	.align		4
        /*0050*/ 	.byte	0x03, 0x5f
        /*0052*/ 	.short	0x0101


	//----- nvinfo : EIATTR_VRC_CTA_INIT_COUNT
	.align		4
        /*0054*/ 	.byte	0x02, 0x4a
	.zero		1
	.zero		1


	//----- nvinfo : EIATTR_EXIT_INSTR_OFFSETS
	.align		4
        /*0058*/ 	.byte	0x04, 0x1c
        /*005a*/ 	.short	(.L_17 - .L_16)


	//   ....[0]....
.L_16:
        /*005c*/ 	.word	0x000000c0


	//   ....[1]....
        /*0060*/ 	.word	0x00000160


	//----- nvinfo : EIATTR_CBANK_PARAM_SIZE
	.align		4
.L_17:
        /*0064*/ 	.byte	0x03, 0x19
        /*0066*/ 	.short	0x0018


	//----- nvinfo : EIATTR_PARAM_CBANK
	.align		4
        /*0068*/ 	.byte	0x04, 0x0a
        /*006a*/ 	.short	(.L_19 - .L_18)
	.align		4
.L_18:
        /*006c*/ 	.word	index@(.nv.constant0._Z10reluKernelPfS_ii)
        /*0070*/ 	.short	0x0380
        /*0072*/ 	.short	0x0018


	//----- nvinfo : EIATTR_SW_WAR
	.align		4
.L_19:
        /*0074*/ 	.byte	0x04, 0x36
        /*0076*/ 	.short	(.L_21 - .L_20)
.L_20:
        /*0078*/ 	.word	0x00000008
.L_21:


//--------------------- .nv.callgraph             --------------------------
	.section	.nv.callgraph,"",@"SHT_CUDA_CALLGRAPH"
	.align	4
	.sectionentsize	8
	.align		4
        /*0000*/ 	.word	0x00000000
	.align		4
        /*0004*/ 	.word	0xffffffff
	.align		4
        /*0008*/ 	.word	0x00000000
	.align		4
        /*000c*/ 	.word	0xfffffffe
	.align		4
        /*0010*/ 	.word	0x00000000
	.align		4
        /*0014*/ 	.word	0xfffffffd
	.align		4
        /*0018*/ 	.word	0x00000000
	.align		4
        /*001c*/ 	.word	0xfffffffc


//--------------------- .text._Z10reluKernelPfS_ii --------------------------
	.section	.text._Z10reluKernelPfS_ii,"ax",@progbits
	.align	128
        .global         _Z10reluKernelPfS_ii
        .type           _Z10reluKernelPfS_ii,@function
        .size           _Z10reluKernelPfS_ii,(.L_x_1 - _Z10reluKernelPfS_ii)
        .other          _Z10reluKernelPfS_ii,@"STO_CUDA_ENTRY STV_DEFAULT"
_Z10reluKernelPfS_ii:
.text._Z10reluKernelPfS_ii:
[----:B------:R-:W-:Y:S01]  /*0000*/  LDC R1, c[0x0][0x37c] ;  /* 0x0000df00ff017b82 */ /* 0x000fe20000000800 */
[----:B------:R-:W0:Y:S07]  /*0010*/  S2R R2, SR_TID.Y ;  /* 0x0000000000027919 */ /* 0x000e2e0000002200 */
[----:B------:R-:W1:Y:S01]  /*0020*/  LDC R0, c[0x0][0x360] ;  /* 0x0000d800ff007b82 */ /* 0x000e620000000800 */
[----:B------:R-:W2:Y:S01]  /*0030*/  LDCU.64 UR6, c[0x0][0x390] ;  /* 0x00007200ff0677ac */ /* 0x000ea20008000a00 */
[----:B------:R-:W1:Y:S06]  /*0040*/  S2R R3, SR_TID.X ;  /* 0x0000000000037919 */ /* 0x000e6c0000002100 */
[----:B------:R-:W0:Y:S08]  /*0050*/  S2UR UR5, SR_CTAID.Y ;  /* 0x00000000000579c3 */ /* 0x000e300000002600 */
[----:B------:R-:W0:Y:S08]  /*0060*/  LDC R5, c[0x0][0x364] ;  /* 0x0000d900ff057b82 */ /* 0x000e300000000800 */
[----:B------:R-:W1:Y:S01]  /*0070*/  S2UR UR4, SR_CTAID.X ;  /* 0x00000000000479c3 */ /* 0x000e620000002500 */
[----:B0-----:R-:W-:-:S05]  /*0080*/  IMAD R5, R5, UR5, R2 ;  /* 0x0000000505057c24 */ /* 0x001fca000f8e0202 */
[----:B--2---:R-:W-:Y:S01]  /*0090*/  ISETP.GE.AND P0, PT, R5, UR6, PT ;  /* 0x0000000605007c0c */ /* 0x004fe2000bf06270 */
[----:B-1----:R-:W-:-:S05]  /*00a0*/  IMAD R0, R0, UR4, R3 ;  /* 0x0000000400007c24 */ /* 0x002fca000f8e0203 */
[----:B------:R-:W-:-:S13]  /*00b0*/  ISETP.GE.OR P0, PT, R0, UR7, P0 ;  /* 0x0000000700007c0c */ /* 0x000fda0008706670 */
[----:B------:R-:W-:Y:S05]  /*00c0*/  @P0 EXIT ;  /* 0x000000000000094d */ /* 0x000fea0003800000 */
[----:B------:R-:W0:Y:S01]  /*00d0*/  LDC.64 R2, c[0x0][0x380] ;  /* 0x0000e000ff027b82 */ /* 0x000e220000000a00 */
[----:B------:R-:W1:Y:S01]  /*00e0*/  LDCU.64 UR4, c[0x0][0x358] ;  /* 0x00006b00ff0477ac */ /* 0x000e620008000a00 */
[----:B------:R-:W-:-:S06]  /*00f0*/  IMAD R7, R5, UR7, R0 ;  /* 0x0000000705077c24 */ /* 0x000fcc000f8e0200 */
[----:B------:R-:W2:Y:S01]  /*0100*/  LDC.64 R4, c[0x0][0x388] ;  /* 0x0000e200ff047b82 */ /* 0x000ea20000000a00 */
[----:B0-----:R-:W-:-:S06]  /*0110*/  IMAD.WIDE R2, R7, 0x4, R2 ;  /* 0x0000000407027825 */ /* 0x001fcc00078e0202 */
[----:B-1----:R-:W3:Y:S01]  /*0120*/  LDG.E R2, desc[UR4][R2.64] ;  /* 0x0000000402027981 */ /* 0x002ee2000c1e1900 */
[----:B--2---:R-:W-:Y:S01]  /*0130*/  IMAD.WIDE R4, R7, 0x4, R4 ;  /* 0x0000000407047825 */ /* 0x004fe200078e0204 */
[----:B---3--:R-:W-:-:S05]  /*0140*/  FMNMX R7, RZ, R2, !PT ;  /* 0x00000002ff077209 */ /* 0x008fca0007800000 */
[----:B------:R-:W-:Y:S01]  /*0150*/  STG.E desc[UR4][R4.64], R7 ;  /* 0x0000000704007986 */ /* 0x000fe2000c101904 */
[----:B------:R-:W-:Y:S05]  /*0160*/  EXIT ;  /* 0x000000000000794d */ /* 0x000fea0003800000 */
.L_x_0:
[----:B------:R-:W-:-:S00]  /*0170*/  BRA `(.L_x_0) ;  /* 0xfffffffc00fc7947 */ /* 0x000fc0000383ffff */
[----:B------:R-:W-:-:S00]  /*0180*/  NOP ;  /* 0x0000000000007918 */ /* 0x000fc00000000000 */
[----:B------:R-:W-:-:S00]  /*0190*/  NOP ;  /* 0x0000000000007918 */ /* 0x000fc00000000000 */
[----:B------:R-:W-:-:S00]  /*01a0*/  NOP ;  /* 0x0000000000007918 */ /* 0x000fc00000000000 */
[----:B------:R-:W-:-:S00]  /*01b0*/  NOP ;  /* 0x0000000000007918 */ /* 0x000fc00000000000 */
[----:B------:R-:W-:-:S00]  /*01c0*/  NOP ;  /* 0x0000000000007918 */ /* 0x000fc00000000000 */
[----:B------:R-:W-:-:S00]  /*01d0*/  NOP ;  /* 0x0000000000007918 */ /* 0x000fc00000000000 */
[----:B------:R-:W-:-:S00]  /*01e0*/  NOP ;  /* 0x0000000000007918 */ /* 0x000fc00000000000 */
[----:B------:R-:W-:-:S00]  /*01f0*/  NOP ;  /* 0x0000000000007918 */ /* 0x000fc00000000000 */
.L_x_1:


//--------------------- .nv.shared.reserved.0     --------------------------
	.section	.nv.shared.reserved.0,"aw",@nobits
	.weak		__nv_reservedSMEM_offset_0_alias
	.size		__nv_reservedSMEM_offset_0_alias, 0, 64
	.other		__nv_reservedSMEM_offset_0_alias,@"STO_CUDA_RESERVED_SHARED STV_DEFAULT"
__nv_reservedSMEM_offset_0_alias:
	.zero		0
	.zero		64


//--------------------- .nv.constant0._Z10reluKernelPfS_ii --------------------------
	.section	.nv.constant0._Z10reluKernelPfS_ii,"a",@progbits
	.sectionflags	@""
	.align	4
.nv.constant0._Z10reluKernelPfS_ii:
	.zero		920


//--------------------- SYMBOLS --------------------------

	.type		.nv.reservedSmem.offset0,@object
	.size		.nv.reservedSmem.offset0,0x4
